	.headerflags	@"EF_CUDA_TEXMODE_UNIFIED EF_CUDA_64BIT_ADDRESS EF_CUDA_SM86 EF_CUDA_VIRTUAL_SM(EF_CUDA_SM86)"
	.elftype	@"ET_EXEC"


//--------------------- .nv.info                  --------------------------
	.section	.nv.info,"",@"SHT_CUDA_INFO"
	.align	4


	//----- nvinfo : EIATTR_REGCOUNT
	.align		4
        /*0000*/ 	.byte	0x04, 0x2f
        /*0002*/ 	.short	(.L_2 - .L_1)
	.align		4
.L_1:
        /*0004*/ 	.word	index@(triton_)
        /*0008*/ 	.word	0x0000000f


	//----- nvinfo : EIATTR_MIN_STACK_SIZE
	.align		4
.L_2:
        /*000c*/ 	.byte	0x04, 0x12
        /*000e*/ 	.short	(.L_4 - .L_3)
	.align		4
.L_3:
        /*0010*/ 	.word	index@(triton_)
        /*0014*/ 	.word	0x00000000


	//----- nvinfo : EIATTR_FRAME_SIZE
	.align		4
.L_4:
        /*0018*/ 	.byte	0x04, 0x11
        /*001a*/ 	.short	(.L_6 - .L_5)
	.align		4
.L_5:
        /*001c*/ 	.word	index@(triton_)
        /*0020*/ 	.word	0x00000000


	//----- nvinfo : EIATTR_MIN_STACK_SIZE
	.align		4
.L_6:
        /*0024*/ 	.byte	0x04, 0x12
        /*0026*/ 	.short	(.L_8 - .L_7)
	.align		4
.L_7:
        /*0028*/ 	.word	index@(triton_)
        /*002c*/ 	.word	0x00000000
.L_8:


//--------------------- .nv.info.triton_          --------------------------
	.section	.nv.info.triton_,"",@"SHT_CUDA_INFO"
	.sectionflags	@""
	.align	4


	//----- nvinfo : EIATTR_CUDA_API_VERSION
	.align		4
        /*0000*/ 	.byte	0x04, 0x37
        /*0002*/ 	.short	(.L_10 - .L_9)
.L_9:
        /*0004*/ 	.word	0x0000007c


	//----- nvinfo : EIATTR_SW2861232_WAR
	.align		4
.L_10:
        /*0008*/ 	.byte	0x01, 0x35
	.zero		2


	//----- nvinfo : EIATTR_PARAM_CBANK
	.align		4
        /*000c*/ 	.byte	0x04, 0x0a
        /*000e*/ 	.short	(.L_12 - .L_11)
	.align		4
.L_11:
        /*0010*/ 	.word	index@(.nv.constant0.triton_)
        /*0014*/ 	.short	0x0160
        /*0016*/ 	.short	0x0020


	//----- nvinfo : EIATTR_CBANK_PARAM_SIZE
	.align		4
.L_12:
        /*0018*/ 	.byte	0x03, 0x19
        /*001a*/ 	.short	0x0020


	//----- nvinfo : EIATTR_KPARAM_INFO
	.align		4
        /*001c*/ 	.byte	0x04, 0x17
        /*001e*/ 	.short	(.L_14 - .L_13)
.L_13:
        /*0020*/ 	.word	0x00000000
        /*0024*/ 	.short	0x0003
        /*0026*/ 	.short	0x0018
        /*0028*/ 	.byte	0x00, 0xf4, 0x21, 0x00


	//----- nvinfo : EIATTR_KPARAM_INFO
	.align		4
.L_14:
        /*002c*/ 	.byte	0x04, 0x17
        /*002e*/ 	.short	(.L_16 - .L_15)
.L_15:
        /*0030*/ 	.word	0x00000000
        /*0034*/ 	.short	0x0002
        /*0036*/ 	.short	0x0010
        /*0038*/ 	.byte	0x00, 0xf0, 0x11, 0x00


	//----- nvinfo : EIATTR_KPARAM_INFO
	.align		4
.L_16:
        /*003c*/ 	.byte	0x04, 0x17
        /*003e*/ 	.short	(.L_18 - .L_17)
.L_17:
        /*0040*/ 	.word	0x00000000
        /*0044*/ 	.short	0x0001
        /*0046*/ 	.short	0x0008
        /*0048*/ 	.byte	0x00, 0xf4, 0x21, 0x00


	//----- nvinfo : EIATTR_KPARAM_INFO
	.align		4
.L_18:
        /*004c*/ 	.byte	0x04, 0x17
        /*004e*/ 	.short	(.L_20 - .L_19)
.L_19:
        /*0050*/ 	.word	0x00000000
        /*0054*/ 	.short	0x0000
        /*0056*/ 	.short	0x0000
        /*0058*/ 	.byte	0x00, 0xf4, 0x21, 0x00


	//----- nvinfo : EIATTR_MAXREG_COUNT
	.align		4
.L_20:
        /*005c*/ 	.byte	0x03, 0x1b
        /*005e*/ 	.short	0x0080


	//----- nvinfo : EIATTR_EXIT_INSTR_OFFSETS
	.align		4
        /*0060*/ 	.byte	0x04, 0x1c
        /*0062*/ 	.short	(.L_22 - .L_21)


	//   ....[0]....
.L_21:
        /*0064*/ 	.word	0x00000500


	//----- nvinfo : EIATTR_REQNTID
	.align		4
.L_22:
        /*0068*/ 	.byte	0x04, 0x10
        /*006a*/ 	.short	(.L_24 - .L_23)
.L_23:
        /*006c*/ 	.word	0x00000200
        /*0070*/ 	.word	0x00000001
        /*0074*/ 	.word	0x00000001


	//----- nvinfo : EIATTR_CRS_STACK_SIZE
	.align		4
.L_24:
        /*0078*/ 	.byte	0x04, 0x1e
        /*007a*/ 	.short	(.L_26 - .L_25)
.L_25:
        /*007c*/ 	.word	0x00000000
.L_26:


//--------------------- .nv.callgraph             --------------------------
	.section	.nv.callgraph,"",@"SHT_CUDA_CALLGRAPH"
	.align	4
	.sectionentsize	8
	.align		4
        /*0000*/ 	.word	0x00000000
	.align		4
        /*0004*/ 	.word	0xffffffff
	.align		4
        /*0008*/ 	.word	0x00000000
	.align		4
        /*000c*/ 	.word	0xfffffffe
	.align		4
        /*0010*/ 	.word	0x00000000
	.align		4
        /*0014*/ 	.word	0xfffffffd
	.align		4
        /*0018*/ 	.word	0x00000000
	.align		4
        /*001c*/ 	.word	0xfffffffc


//--------------------- .nv.rel.action            --------------------------
	.section	.nv.rel.action,"",@"SHT_CUDA_RELOCINFO"
	.align	8
	.sectionentsize	8
        /*0000*/ 	.byte	0x73, 0x00, 0x00, 0x00, 0x00, 0x00, 0x00, 0x00, 0x00, 0x00, 0x00, 0x11, 0x25, 0x00, 0x05, 0x36


//--------------------- .nv.constant4             --------------------------
	.section	.nv.constant4,"a",@progbits
	.align	8
	.align		8
.nv.constant4:
        /*0000*/ 	.dword	_$_str


//--------------------- .nv.constant0.triton_     --------------------------
	.section	.nv.constant0.triton_,"a",@progbits
	.sectionflags	@""
	.align	4
.nv.constant0.triton_:
	.zero		384


//--------------------- .text.triton_             --------------------------
	.section	.text.triton_,"ax",@progbits
	.sectioninfo	@"SHI_REGISTERS=15"
	.align	128
        .global         triton_
        .type           triton_,@function
        .size           triton_,(.L_x_7 - triton_)
        .other          triton_,@"STO_CUDA_ENTRY STV_DEFAULT"
triton_:
.text.triton_:
[----:B------:R-:W-:Y:S02]  /*0000*/  MOV R1, c[0x0][0x28] ;  /* 0x00000a0000017a02 */ /* 0x000fe40000000f00 */
[----:B------:R-:W0:Y:S01]  /*0010*/  S2R R0, SR_TID.X ;  /* 0x0000000000007919 */ /* 0x000e220000002100 */
[----:B------:R-:W-:Y:S01]  /*0020*/  MOV R9, 0x2 ;  /* 0x0000000200097802 */ /* 0x000fe20000000f00 */
[----:B------:R-:W-:Y:S02]  /*0030*/  ULDC.64 UR4, c[0x0][0x118] ;  /* 0x0000460000047ab9 */ /* 0x000fe40000000a00 */
[----:B------:R-:W1:Y:S01]  /*0040*/  S2R R3, SR_CTAID.X ;  /* 0x0000000000037919 */ /* 0x000e620000002500 */
[----:B0-----:R-:W-:-:S04]  /*0050*/  SHF.L.U32 R0, R0, 0x1, RZ ;  /* 0x0000000100007819 */ /* 0x001fc800000006ff */
[----:B------:R-:W-:-:S04]  /*0060*/  LOP3.LUT R0, R0, 0x3fe, RZ, 0xc0, !PT ;  /* 0x000003fe00007812 */ /* 0x000fc800078ec0ff */
[----:B-1----:R-:W-:-:S05]  /*0070*/  LEA R0, R3, R0, 0xa ;  /* 0x0000000003007211 */ /* 0x002fca00078e50ff */
[----:B------:R-:W-:-:S05]  /*0080*/  IMAD.WIDE R2, R0, R9, c[0x0][0x160] ;  /* 0x0000580000027625 */ /* 0x000fca00078e0209 */
[----:B------:R-:W2:Y:S01]  /*0090*/  LDG.E R6, [R2.64] ;  /* 0x0000000402067981 */ /* 0x000ea2000c1e1900 */
[----:B------:R-:W-:-:S05]  /*00a0*/  IMAD.WIDE R8, R0, R9, c[0x0][0x168] ;  /* 0x00005a0000087625 */ /* 0x000fca00078e0209 */
[----:B------:R0:W5:Y:S01]  /*00b0*/  LDG.E R4, [R8.64] ;  /* 0x0000000408047981 */ /* 0x000162000c1e1900 */
[----:B------:R-:W-:Y:S01]  /*00c0*/  BSSY B0, `(.L_x_0) ;  /* 0x0000020000007945 */ /* 0x000fe20003800000 */
[C---:B--2---:R-:W-:Y:S02]  /*00d0*/  SHF.L.U32 R5, R6.reuse, 0x10, RZ ;  /* 0x0000001006057819 */ /* 0x044fe400000006ff */
[----:B------:R-:W-:-:S03]  /*00e0*/  PRMT R6, R6, 0x7632, R6 ;  /* 0x0000763206067816 */ /* 0x000fc60000000006 */
[----:B------:R-:W-:Y:S01]  /*00f0*/  FMUL R0, R5, R5 ;  /* 0x0000000505007220 */ /* 0x000fe20000400000 */
[----:B------:R-:W-:-:S03]  /*0100*/  SHF.L.U32 R6, R6, 0x10, RZ ;  /* 0x0000001006067819 */ /* 0x000fc600000006ff */
[----:B------:R-:W-:Y:S02]  /*0110*/  FMUL R0, R5, R0 ;  /* 0x0000000005007220 */ /* 0x000fe40000400000 */
[----:B------:R-:W-:Y:S02]  /*0120*/  FMUL R7, R6, R6 ;  /* 0x0000000606077220 */ /* 0x000fe40000400000 */
[----:B------:R-:W-:Y:S02]  /*0130*/  FFMA R0, R0, 0.044714998453855514526, R5 ;  /* 0x3d37271300007823 */ /* 0x000fe40000000005 */
[----:B------:R-:W-:Y:S02]  /*0140*/  FMUL R7, R6, R7 ;  /* 0x0000000706077220 */ /* 0x000fe40000400000 */
[----:B------:R-:W-:Y:S02]  /*0150*/  FMUL R10, R0, 0.79788458347320556641 ;  /* 0x3f4c422a000a7820 */ /* 0x000fe40000400000 */
[----:B------:R-:W-:-:S02]  /*0160*/  FFMA R7, R7, 0.044714998453855514526, R6 ;  /* 0x3d37271307077823 */ /* 0x000fc40000000006 */
[----:B------:R-:W-:Y:S02]  /*0170*/  FADD.FTZ R0, |R10|, -RZ ;  /* 0x800000ff0a007221 */ /* 0x000fe40000010200 */
[----:B------:R-:W-:-:S03]  /*0180*/  FMUL R7, R7, 0.79788458347320556641 ;  /* 0x3f4c422a07077820 */ /* 0x000fc60000400000 */
[----:B------:R-:W-:-:S13]  /*0190*/  FSETP.GE.AND P0, PT, R0, 0.60000002384185791016, PT ;  /* 0x3f19999a0000780b */ /* 0x000fda0003f06000 */
[----:B------:R-:W-:Y:S05]  /*01a0*/  @!P0 BRA `(.L_x_1) ;  /* 0x000000a000008947 */ /* 0x000fea0003800000 */
[C---:B0-----:R-:W-:Y:S01]  /*01b0*/  FMUL R8, R0.reuse, 2.8853900432586669922 ;  /* 0x4038aa3b00087820 */ /* 0x041fe20000400000 */
[----:B------:R-:W-:Y:S02]  /*01c0*/  MOV R12, 0x3f800000 ;  /* 0x3f800000000c7802 */ /* 0x000fe40000000f00 */
[----:B------:R-:W-:-:S03]  /*01d0*/  FSETP.GE.AND P0, PT, R0, 9.010913848876953125, PT ;  /* 0x41102cb40000780b */ /* 0x000fc60003f06000 */
[----:B------:R-:W0:Y:S02]  /*01e0*/  MUFU.EX2 R8, R8 ;  /* 0x0000000800087308 */ /* 0x000e240000000800 */
[----:B0-----:R-:W-:-:S06]  /*01f0*/  FADD R9, R8, 1 ;  /* 0x3f80000008097421 */ /* 0x001fcc0000000000 */
[----:B------:R-:W0:Y:S02]  /*0200*/  MUFU.RCP R9, R9 ;  /* 0x0000000900097308 */ /* 0x000e240000001000 */
[----:B0-----:R-:W-:-:S05]  /*0210*/  FFMA.FTZ R11, R9, -2, R12 ;  /* 0xc0000000090b7823 */ /* 0x001fca000001000c */
[----:B------:R-:W-:-:S04]  /*0220*/  FSEL R11, R11, 1, !P0 ;  /* 0x3f8000000b0b7808 */ /* 0x000fc80004000000 */
[----:B------:R-:W-:Y:S01]  /*0230*/  LOP3.LUT R10, R11, 0x80000000, R10, 0xf8, !PT ;  /* 0x800000000b0a7812 */ /* 0x000fe200078ef80a */
[----:B------:R-:W-:Y:S05]  /*0240*/  BRA `(.L_x_2) ;  /* 0x0000007000007947 */ /* 0x000fea0003800000 */
.L_x_1:
[----:B0-----:R-:W-:Y:S01]  /*0250*/  MOV R0, 0x3c80f082 ;  /* 0x3c80f08200007802 */ /* 0x001fe20000000f00 */
[----:B------:R-:W-:-:S04]  /*0260*/  FMUL R9, R10, R10 ;  /* 0x0000000a0a097220 */ /* 0x000fc80000400000 */
[----:B------:R-:W-:-:S04]  /*0270*/  FFMA.FTZ R0, R9, R0, -0.052303962409496307373 ;  /* 0xbd563cae09007423 */ /* 0x000fc80000010000 */
[----:B------:R-:W-:-:S04]  /*0280*/  FFMA.FTZ R0, R9, R0, 0.1331529766321182251 ;  /* 0x3e08594109007423 */ /* 0x000fc80000010000 */
[----:B------:R-:W-:-:S04]  /*0290*/  FFMA.FTZ R0, R9, R0, -0.33332768082618713379 ;  /* 0xbeaaa9ed09007423 */ /* 0x000fc80000010000 */
[----:B------:R-:W-:-:S04]  /*02a0*/  FFMA.FTZ R9, R9, R0, RZ ;  /* 0x0000000009097223 */ /* 0x000fc800000100ff */
[----:B------:R-:W-:Y:S02]  /*02b0*/  FFMA.FTZ R10, R10, R9, R10 ;  /* 0x000000090a0a7223 */ /* 0x000fe4000001000a */
.L_x_2:
[----:B------:R-:W-:Y:S05]  /*02c0*/  BSYNC B0 ;  /* 0x0000000000007941 */ /* 0x000fea0003800000 */
.L_x_0:
[----:B------:R-:W-:Y:S01]  /*02d0*/  FADD.FTZ R11, |R7|, -RZ ;  /* 0x800000ff070b7221 */ /* 0x000fe20000010200 */
[----:B------:R-:W-:Y:S04]  /*02e0*/  BSSY B0, `(.L_x_3) ;  /* 0x0000014000007945 */ /* 0x000fe80003800000 */
[----:B------:R-:W-:-:S13]  /*02f0*/  FSETP.GE.AND P0, PT, R11, 0.60000002384185791016, PT ;  /* 0x3f19999a0b00780b */ /* 0x000fda0003f06000 */
[----:B------:R-:W-:Y:S05]  /*0300*/  @!P0 BRA `(.L_x_4) ;  /* 0x000000a000008947 */ /* 0x000fea0003800000 */
[C---:B------:R-:W-:Y:S01]  /*0310*/  FMUL R0, R11.reuse, 2.8853900432586669922 ;  /* 0x4038aa3b0b007820 */ /* 0x040fe20000400000 */
        /* <DEDUP_REMOVED lines=9> */
.L_x_4:
[----:B------:R-:W-:Y:S01]  /*03b0*/  MOV R0, 0x3c80f082 ;  /* 0x3c80f08200007802 */ /* 0x000fe20000000f00 */
[----:B------:R-:W-:-:S04]  /*03c0*/  FMUL R9, R7, R7 ;  /* 0x0000000707097220 */ /* 0x000fc80000400000 */
[----:B------:R-:W-:-:S04]  /*03d0*/  FFMA.FTZ R0, R9, R0, -0.052303962409496307373 ;  /* 0xbd563cae09007423 */ /* 0x000fc80000010000 */
[----:B------:R-:W-:-:S04]  /*03e0*/  FFMA.FTZ R0, R9, R0, 0.1331529766321182251 ;  /* 0x3e08594109007423 */ /* 0x000fc80000010000 */
[----:B------:R-:W-:-:S04]  /*03f0*/  FFMA.FTZ R0, R9, R0, -0.33332768082618713379 ;  /* 0xbeaaa9ed09007423 */ /* 0x000fc80000010000 */
[----:B------:R-:W-:-:S04]  /*0400*/  FFMA.FTZ R0, R9, R0, RZ ;  /* 0x0000000009007223 */ /* 0x000fc800000100ff */
[----:B------:R-:W-:Y:S02]  /*0410*/  FFMA.FTZ R7, R7, R0, R7 ;  /* 0x0000000007077223 */ /* 0x000fe40000010007 */
.L_x_5:
[----:B------:R-:W-:Y:S05]  /*0420*/  BSYNC B0 ;  /* 0x0000000000007941 */ /* 0x000fea0003800000 */
.L_x_3:
[----:B-----5:R-:W-:Y:S01]  /*0430*/  PRMT R0, R4, 0x7632, R0 ;  /* 0x0000763204007816 */ /* 0x020fe20000000000 */
[----:B------:R-:W-:Y:S01]  /*0440*/  FMUL R5, R5, 0.5 ;  /* 0x3f00000005057820 */ /* 0x000fe20000400000 */
[----:B------:R-:W-:Y:S01]  /*0450*/  FADD R10, R10, 1 ;  /* 0x3f8000000a0a7421 */ /* 0x000fe20000000000 */
[----:B------:R-:W-:Y:S01]  /*0460*/  FMUL R6, R6, 0.5 ;  /* 0x3f00000006067820 */ /* 0x000fe20000400000 */
[----:B------:R-:W-:Y:S01]  /*0470*/  FADD R7, R7, 1 ;  /* 0x3f80000007077421 */ /* 0x000fe20000000000 */
[----:B------:R-:W-:Y:S01]  /*0480*/  SHF.L.U32 R4, R4, 0x10, RZ ;  /* 0x0000001004047819 */ /* 0x000fe200000006ff */
[----:B------:R-:W-:Y:S01]  /*0490*/  FMUL R5, R5, R10 ;  /* 0x0000000a05057220 */ /* 0x000fe20000400000 */
[----:B------:R-:W-:Y:S01]  /*04a0*/  SHF.L.U32 R0, R0, 0x10, RZ ;  /* 0x0000001000007819 */ /* 0x000fe200000006ff */
[----:B------:R-:W-:Y:S02]  /*04b0*/  FMUL R7, R6, R7 ;  /* 0x0000000706077220 */ /* 0x000fe40000400000 */
[----:B------:R-:W-:-:S02]  /*04c0*/  FMUL R4, R4, R5 ;  /* 0x0000000504047220 */ /* 0x000fc40000400000 */
[----:B------:R-:W-:-:S05]  /*04d0*/  FMUL R7, R0, R7 ;  /* 0x0000000700077220 */ /* 0x000fca0000400000 */
[----:B------:R-:W-:-:S05]  /*04e0*/  F2FP.BF16.PACK_AB R7, R7, R4 ;  /* 0x000000040707723e */ /* 0x000fca00000010ff */
[----:B------:R-:W-:Y:S01]  /*04f0*/  STG.E [R2.64], R7 ;  /* 0x0000000702007986 */ /* 0x000fe2000c101904 */
[----:B------:R-:W-:Y:S05]  /*0500*/  EXIT ;  /* 0x000000000000794d */ /* 0x000fea0003800000 */
.L_x_6:
[----:B------:R-:W-:-:S00]  /*0510*/  BRA `(.L_x_6) ;  /* 0xfffffff000007947 */ /* 0x000fc0000383ffff */
[----:B------:R-:W-:-:S00]  /*0520*/  NOP ;  /* 0x0000000000007918 */ /* 0x000fc00000000000 */
        /* <DEDUP_REMOVED lines=13> */
.L_x_7:


//--------------------- .nv.global.init           --------------------------
	.section	.nv.global.init,"aw",@progbits
.nv.global.init:
	.type		_$_str,@object
	.size		_$_str,(.L_0 - _$_str)
_$_str:
        /*0000*/ 	.byte	0x5f, 0x5f, 0x43, 0x55, 0x44, 0x41, 0x5f, 0x46, 0x54, 0x5a, 0x00
.L_0:
